//
// Generated by NVIDIA NVVM Compiler
//
// Compiler Build ID: CL-36424714
// Cuda compilation tools, release 13.0, V13.0.88
// Based on NVVM 20.0.0
//

.version 9.0
.target sm_100
.address_size 64

	// .globl	_Z14vec_add_kernelPiS_S_i

.visible .entry _Z14vec_add_kernelPiS_S_i(
	.param .u64 .ptr .align 1 _Z14vec_add_kernelPiS_S_i_param_0,
	.param .u64 .ptr .align 1 _Z14vec_add_kernelPiS_S_i_param_1,
	.param .u64 .ptr .align 1 _Z14vec_add_kernelPiS_S_i_param_2,
	.param .u32 _Z14vec_add_kernelPiS_S_i_param_3
)
{
	.reg .pred 	%p<3>;
	.reg .b32 	%r<14>;
	.reg .b64 	%rd<11>;

	ld.param.u64 	%rd4, [_Z14vec_add_kernelPiS_S_i_param_0];
	ld.param.u64 	%rd5, [_Z14vec_add_kernelPiS_S_i_param_1];
	ld.param.u64 	%rd6, [_Z14vec_add_kernelPiS_S_i_param_2];
	ld.param.u32 	%r6, [_Z14vec_add_kernelPiS_S_i_param_3];
	mov.u32 	%r7, %tid.x;
	mov.u32 	%r8, %ctaid.x;
	mov.u32 	%r1, %ntid.x;
	mad.lo.s32 	%r13, %r8, %r1, %r7;
	setp.ge.s32 	%p1, %r13, %r6;
	@%p1 bra 	$L__BB0_3;
	mov.u32 	%r9, %nctaid.x;
	mul.lo.s32 	%r3, %r1, %r9;
	cvta.to.global.u64 	%rd1, %rd4;
	cvta.to.global.u64 	%rd2, %rd5;
	cvta.to.global.u64 	%rd3, %rd6;
$L__BB0_2:
	mul.wide.s32 	%rd7, %r13, 4;
	add.s64 	%rd8, %rd1, %rd7;
	ld.global.u32 	%r10, [%rd8];
	add.s64 	%rd9, %rd2, %rd7;
	ld.global.u32 	%r11, [%rd9];
	add.s32 	%r12, %r11, %r10;
	add.s64 	%rd10, %rd3, %rd7;
	st.global.u32 	[%rd10], %r12;
	add.s32 	%r13, %r13, %r3;
	setp.lt.s32 	%p2, %r13, %r6;
	@%p2 bra 	$L__BB0_2;
$L__BB0_3:
	ret;

}


// ===== COMPILED SASS (sm_100) =====

	.target	sm_100

	.elftype	@"ET_EXEC"


//--------------------- .note.nv.tkinfo           --------------------------
	.section	.note.nv.tkinfo,"",@"SHT_NOTE"
	.sectionflags	@"SHF_NOTE_NV_TKINFO"
	.tkinfo
        /*0018*/ 	.word	0x00000002
        /*0030*/ 	.string	""
        /*0030*/ 	.string	"ptxas"
        /*0030*/ 	.string	"Cuda compilation tools, release 13.0, V13.0.88"
        /*0030*/ 	.string	"Build cuda_13.0.r13.0/compiler.36424714_0"
        /*0030*/ 	.string	"-arch sm_100 -m 64 "



//--------------------- .note.nv.cuinfo           --------------------------
	.section	.note.nv.cuinfo,"",@"SHT_NOTE"
	.sectionflags	@"SHF_NOTE_NV_CUINFO"
        /*0018*/ 	.short	0x0002
        /*001a*/ 	.short	0x0064
        /*001c*/ 	.short	0x0082
	.zero		2


//--------------------- .nv.info                  --------------------------
	.section	.nv.info,"",@"SHT_CUDA_INFO"
	.align	4


	//----- nvinfo : EIATTR_REGCOUNT
	.align		4
        /*0000*/ 	.byte	0x04, 0x2f
        /*0002*/ 	.short	(.L_1 - .L_0)
	.align		4
.L_0:
        /*0004*/ 	.word	index@(_Z14vec_add_kernelPiS_S_i)
        /*0008*/ 	.word	0x00000014


	//----- nvinfo : EIATTR_FRAME_SIZE
	.align		4
.L_1:
        /*000c*/ 	.byte	0x04, 0x11
        /*000e*/ 	.short	(.L_3 - .L_2)
	.align		4
.L_2:
        /*0010*/ 	.word	index@(_Z14vec_add_kernelPiS_S_i)
        /*0014*/ 	.word	0x00000000


	//----- nvinfo : EIATTR_MIN_STACK_SIZE
	.align		4
.L_3:
        /*0018*/ 	.byte	0x04, 0x12
        /*001a*/ 	.short	(.L_5 - .L_4)
	.align		4
.L_4:
        /*001c*/ 	.word	index@(_Z14vec_add_kernelPiS_S_i)
        /*0020*/ 	.word	0x00000000
.L_5:


//--------------------- .nv.compat                --------------------------
	.section	.nv.compat,"",@"SHT_CUDA_COMPAT_INFO"
	.align	4
        /*0000*/ 	.byte	0x02, 0x09, 0x00, 0x00, 0x02, 0x02, 0x01, 0x00, 0x02, 0x05, 0x05, 0x00, 0x03, 0x07, 0x01, 0x01
        /*0010*/ 	.byte	0x02, 0x03, 0x00, 0x00, 0x02, 0x06, 0x01, 0x00, 0x04, 0x0b, 0x08, 0x00, 0x09, 0x00, 0x00, 0x00
        /*0020*/ 	.byte	0x00, 0x00, 0x00, 0x00


//--------------------- .nv.info._Z14vec_add_kernelPiS_S_i --------------------------
	.section	.nv.info._Z14vec_add_kernelPiS_S_i,"",@"SHT_CUDA_INFO"
	.sectionflags	@""
	.align	4


	//----- nvinfo : EIATTR_CUDA_API_VERSION
	.align		4
        /*0000*/ 	.byte	0x04, 0x37
        /*0002*/ 	.short	(.L_7 - .L_6)
.L_6:
        /*0004*/ 	.word	0x00000082


	//----- nvinfo : EIATTR_KPARAM_INFO
	.align		4
.L_7:
        /*0008*/ 	.byte	0x04, 0x17
        /*000a*/ 	.short	(.L_9 - .L_8)
.L_8:
        /*000c*/ 	.word	0x00000000
        /*0010*/ 	.short	0x0003
        /*0012*/ 	.short	0x0018
        /*0014*/ 	.byte	0x00, 0xf0, 0x11, 0x00


	//----- nvinfo : EIATTR_KPARAM_INFO
	.align		4
.L_9:
        /*0018*/ 	.byte	0x04, 0x17
        /*001a*/ 	.short	(.L_11 - .L_10)
.L_10:
        /*001c*/ 	.word	0x00000000
        /*0020*/ 	.short	0x0002
        /*0022*/ 	.short	0x0010
        /*0024*/ 	.byte	0x00, 0xf5, 0x21, 0x00


	//----- nvinfo : EIATTR_KPARAM_INFO
	.align		4
.L_11:
        /*0028*/ 	.byte	0x04, 0x17
        /*002a*/ 	.short	(.L_13 - .L_12)
.L_12:
        /*002c*/ 	.word	0x00000000
        /*0030*/ 	.short	0x0001
        /*0032*/ 	.short	0x0008
        /*0034*/ 	.byte	0x00, 0xf5, 0x21, 0x00


	//----- nvinfo : EIATTR_KPARAM_INFO
	.align		4
.L_13:
        /*0038*/ 	.byte	0x04, 0x17
        /*003a*/ 	.short	(.L_15 - .L_14)
.L_14:
        /*003c*/ 	.word	0x00000000
        /*0040*/ 	.short	0x0000
        /*0042*/ 	.short	0x0000
        /*0044*/ 	.byte	0x00, 0xf5, 0x21, 0x00


	//----- nvinfo : EIATTR_SPARSE_MMA_MASK
	.align		4
.L_15:
        /*0048*/ 	.byte	0x03, 0x50
        /*004a*/ 	.short	0x0000


	//----- nvinfo : EIATTR_MAXREG_COUNT
	.align		4
        /*004c*/ 	.byte	0x03, 0x1b
        /*004e*/ 	.short	0x00ff


	//----- nvinfo : EIATTR_MERCURY_ISA_VERSION
	.align		4
        /*0050*/ 	.byte	0x03, 0x5f
        /*0052*/ 	.short	0x0101


	//----- nvinfo : EIATTR_VRC_CTA_INIT_COUNT
	.align		4
        /*0054*/ 	.byte	0x02, 0x4a
	.zero		1
	.zero		1


	//----- nvinfo : EIATTR_EXIT_INSTR_OFFSETS
	.align		4
        /*0058*/ 	.byte	0x04, 0x1c
        /*005a*/ 	.short	(.L_17 - .L_16)


	//   ....[0]....
.L_16:
        /*005c*/ 	.word	0x00000070


	//   ....[1]....
        /*0060*/ 	.word	0x00000180


	//----- nvinfo : EIATTR_CRS_STACK_SIZE
	.align		4
.L_17:
        /*0064*/ 	.byte	0x04, 0x1e
        /*0066*/ 	.short	(.L_19 - .L_18)
.L_18:
        /*0068*/ 	.word	0x00000000


	//----- nvinfo : EIATTR_CBANK_PARAM_SIZE
	.align		4
.L_19:
        /*006c*/ 	.byte	0x03, 0x19
        /*006e*/ 	.short	0x001c


	//----- nvinfo : EIATTR_PARAM_CBANK
	.align		4
        /*0070*/ 	.byte	0x04, 0x0a
        /*0072*/ 	.short	(.L_21 - .L_20)
	.align		4
.L_20:
        /*0074*/ 	.word	index@(.nv.constant0._Z14vec_add_kernelPiS_S_i)
        /*0078*/ 	.short	0x0380
        /*007a*/ 	.short	0x001c


	//----- nvinfo : EIATTR_SW_WAR
	.align		4
.L_21:
        /*007c*/ 	.byte	0x04, 0x36
        /*007e*/ 	.short	(.L_23 - .L_22)
.L_22:
        /*0080*/ 	.word	0x00000008
.L_23:


//--------------------- .nv.callgraph             --------------------------
	.section	.nv.callgraph,"",@"SHT_CUDA_CALLGRAPH"
	.align	4
	.sectionentsize	8
	.align		4
        /*0000*/ 	.word	0x00000000
	.align		4
        /*0004*/ 	.word	0xffffffff
	.align		4
        /*0008*/ 	.word	0x00000000
	.align		4
        /*000c*/ 	.word	0xfffffffe
	.align		4
        /*0010*/ 	.word	0x00000000
	.align		4
        /*0014*/ 	.word	0xfffffffd
	.align		4
        /*0018*/ 	.word	0x00000000
	.align		4
        /*001c*/ 	.word	0xfffffffc


//--------------------- .text._Z14vec_add_kernelPiS_S_i --------------------------
	.section	.text._Z14vec_add_kernelPiS_S_i,"ax",@progbits
	.align	128
        .global         _Z14vec_add_kernelPiS_S_i
        .type           _Z14vec_add_kernelPiS_S_i,@function
        .size           _Z14vec_add_kernelPiS_S_i,(.L_x_2 - _Z14vec_add_kernelPiS_S_i)
        .other          _Z14vec_add_kernelPiS_S_i,@"STO_CUDA_ENTRY STV_DEFAULT"
_Z14vec_add_kernelPiS_S_i:
.text._Z14vec_add_kernelPiS_S_i:
[----:B------:R-:W-:Y:S01]  /*0000*/  LDC R1, c[0x0][0x37c] ;  /* 0x0000df00ff017b82 */ /* 0x000fe20000000800 */
[----:B------:R-:W0:Y:S07]  /*0010*/  S2R R0, SR_TID.X ;  /* 0x0000000000007919 */ /* 0x000e2e0000002100 */
[----:B------:R-:W0:Y:S01]  /*0020*/  S2UR UR4, SR_CTAID.X ;  /* 0x00000000000479c3 */ /* 0x000e220000002500 */
[----:B------:R-:W1:Y:S07]  /*0030*/  LDCU UR5, c[0x0][0x398] ;  /* 0x00007300ff0577ac */ /* 0x000e6e0008000800 */
[----:B------:R-:W0:Y:S02]  /*0040*/  LDC R15, c[0x0][0x360] ;  /* 0x0000d800ff0f7b82 */ /* 0x000e240000000800 */
[----:B0-----:R-:W-:-:S05]  /*0050*/  IMAD R0, R15, UR4, R0 ;  /* 0x000000040f007c24 */ /* 0x001fca000f8e0200 */
[----:B-1----:R-:W-:-:S13]  /*0060*/  ISETP.GE.AND P0, PT, R0, UR5, PT ;  /* 0x0000000500007c0c */ /* 0x002fda000bf06270 */
[----:B------:R-:W-:Y:S05]  /*0070*/  @P0 EXIT ;  /* 0x000000000000094d */ /* 0x000fea0003800000 */
[----:B------:R-:W0:Y:S01]  /*0080*/  LDC.64 R12, c[0x0][0x390] ;  /* 0x0000e400ff0c7b82 */ /* 0x000e220000000a00 */
[----:B------:R-:W1:Y:S01]  /*0090*/  LDCU UR4, c[0x0][0x370] ;  /* 0x00006e00ff0477ac */ /* 0x000e620008000800 */
[----:B------:R-:W2:Y:S06]  /*00a0*/  LDCU.64 UR6, c[0x0][0x358] ;  /* 0x00006b00ff0677ac */ /* 0x000eac0008000a00 */
[----:B------:R-:W3:Y:S08]  /*00b0*/  LDC.64 R8, c[0x0][0x380] ;  /* 0x0000e000ff087b82 */ /* 0x000ef00000000a00 */
[----:B------:R-:W4:Y:S01]  /*00c0*/  LDC.64 R10, c[0x0][0x388] ;  /* 0x0000e200ff0a7b82 */ /* 0x000f220000000a00 */
[----:B-1----:R-:W-:-:S07]  /*00d0*/  IMAD R15, R15, UR4, RZ ;  /* 0x000000040f0f7c24 */ /* 0x002fce000f8e02ff */
.L_x_0:
[----:B---3--:R-:W-:-:S04]  /*00e0*/  IMAD.WIDE R2, R0, 0x4, R8 ;  /* 0x0000000400027825 */ /* 0x008fc800078e0208 */
[C---:B----4-:R-:W-:Y:S02]  /*00f0*/  IMAD.WIDE R4, R0.reuse, 0x4, R10 ;  /* 0x0000000400047825 */ /* 0x050fe400078e020a */
[----:B--2---:R-:W2:Y:S04]  /*0100*/  LDG.E R2, desc[UR6][R2.64] ;  /* 0x0000000602027981 */ /* 0x004ea8000c1e1900 */
[----:B------:R-:W2:Y:S01]  /*0110*/  LDG.E R5, desc[UR6][R4.64] ;  /* 0x0000000604057981 */ /* 0x000ea2000c1e1900 */
[----:B01----:R-:W-:Y:S01]  /*0120*/  IMAD.WIDE R6, R0, 0x4, R12 ;  /* 0x0000000400067825 */ /* 0x003fe200078e020c */
[----:B------:R-:W-:-:S04]  /*0130*/  IADD3 R0, PT, PT, R15, R0, RZ ;  /* 0x000000000f007210 */ /* 0x000fc80007ffe0ff */
[----:B------:R-:W-:Y:S02]  /*0140*/  ISETP.GE.AND P0, PT, R0, UR5, PT ;  /* 0x0000000500007c0c */ /* 0x000fe4000bf06270 */
[----:B--2---:R-:W-:-:S05]  /*0150*/  IADD3 R17, PT, PT, R2, R5, RZ ;  /* 0x0000000502117210 */ /* 0x004fca0007ffe0ff */
[----:B------:R1:W-:Y:S06]  /*0160*/  STG.E desc[UR6][R6.64], R17 ;  /* 0x0000001106007986 */ /* 0x0003ec000c101906 */
[----:B------:R-:W-:Y:S05]  /*0170*/  @!P0 BRA `(.L_x_0) ;  /* 0xfffffffc00d88947 */ /* 0x000fea000383ffff */
[----:B------:R-:W-:Y:S05]  /*0180*/  EXIT ;  /* 0x000000000000794d */ /* 0x000fea0003800000 */
.L_x_1:
[----:B------:R-:W-:-:S00]  /*0190*/  BRA `(.L_x_1) ;  /* 0xfffffffc00fc7947 */ /* 0x000fc0000383ffff */
[----:B------:R-:W-:-:S00]  /*01a0*/  NOP ;  /* 0x0000000000007918 */ /* 0x000fc00000000000 */
        /* <DEDUP_REMOVED lines=13> */
.L_x_2:


//--------------------- .nv.shared.reserved.0     --------------------------
	.section	.nv.shared.reserved.0,"aw",@nobits
	.weak		__nv_reservedSMEM_offset_0_alias
	.size		__nv_reservedSMEM_offset_0_alias, 0, 64
	.other		__nv_reservedSMEM_offset_0_alias,@"STO_CUDA_RESERVED_SHARED STV_DEFAULT"
__nv_reservedSMEM_offset_0_alias:
	.zero		0
	.zero		64


//--------------------- .nv.constant0._Z14vec_add_kernelPiS_S_i --------------------------
	.section	.nv.constant0._Z14vec_add_kernelPiS_S_i,"a",@progbits
	.sectionflags	@""
	.align	4
.nv.constant0._Z14vec_add_kernelPiS_S_i:
	.zero		924


//--------------------- SYMBOLS --------------------------

	.type		.nv.reservedSmem.offset0,@object
	.size		.nv.reservedSmem.offset0,0x4
